	.headerflags	@"EF_CUDA_TEXMODE_UNIFIED EF_CUDA_64BIT_ADDRESS EF_CUDA_ACCELERATORS EF_CUDA_SM90 EF_CUDA_VIRTUAL_SM(EF_CUDA_SM90)"
	.elftype	@"ET_EXEC"


//--------------------- .nv.info                  --------------------------
	.section	.nv.info,"",@"SHT_CUDA_INFO"
	.align	4


	//----- nvinfo : EIATTR_REGCOUNT
	.align		4
        /*0000*/ 	.byte	0x04, 0x2f
        /*0002*/ 	.short	(.L_1 - .L_0)
	.align		4
.L_0:
        /*0004*/ 	.word	index@(triton_poi_fused_avg_pool2d_70)
        /*0008*/ 	.word	0x00000016


	//----- nvinfo : EIATTR_MIN_STACK_SIZE
	.align		4
.L_1:
        /*000c*/ 	.byte	0x04, 0x12
        /*000e*/ 	.short	(.L_3 - .L_2)
	.align		4
.L_2:
        /*0010*/ 	.word	index@(triton_poi_fused_avg_pool2d_70)
        /*0014*/ 	.word	0x00000000


	//----- nvinfo : EIATTR_FRAME_SIZE
	.align		4
.L_3:
        /*0018*/ 	.byte	0x04, 0x11
        /*001a*/ 	.short	(.L_5 - .L_4)
	.align		4
.L_4:
        /*001c*/ 	.word	index@(triton_poi_fused_avg_pool2d_70)
        /*0020*/ 	.word	0x00000000


	//----- nvinfo : EIATTR_MIN_STACK_SIZE
	.align		4
.L_5:
        /*0024*/ 	.byte	0x04, 0x12
        /*0026*/ 	.short	(.L_7 - .L_6)
	.align		4
.L_6:
        /*0028*/ 	.word	index@(triton_poi_fused_avg_pool2d_70)
        /*002c*/ 	.word	0x00000000
.L_7:


//--------------------- .nv.info.triton_poi_fused_avg_pool2d_70 --------------------------
	.section	.nv.info.triton_poi_fused_avg_pool2d_70,"",@"SHT_CUDA_INFO"
	.sectionflags	@""
	.align	4


	//----- nvinfo : EIATTR_CUDA_API_VERSION
	.align		4
        /*0000*/ 	.byte	0x04, 0x37
        /*0002*/ 	.short	(.L_9 - .L_8)
.L_8:
        /*0004*/ 	.word	0x0000007c


	//----- nvinfo : EIATTR_KPARAM_INFO
	.align		4
.L_9:
        /*0008*/ 	.byte	0x04, 0x17
        /*000a*/ 	.short	(.L_11 - .L_10)
.L_10:
        /*000c*/ 	.word	0x00000000
        /*0010*/ 	.short	0x0002
        /*0012*/ 	.short	0x0010
        /*0014*/ 	.byte	0x00, 0xf0, 0x11, 0x00


	//----- nvinfo : EIATTR_KPARAM_INFO
	.align		4
.L_11:
        /*0018*/ 	.byte	0x04, 0x17
        /*001a*/ 	.short	(.L_13 - .L_12)
.L_12:
        /*001c*/ 	.word	0x00000000
        /*0020*/ 	.short	0x0001
        /*0022*/ 	.short	0x0008
        /*0024*/ 	.byte	0x00, 0xf4, 0x21, 0x00


	//----- nvinfo : EIATTR_KPARAM_INFO
	.align		4
.L_13:
        /*0028*/ 	.byte	0x04, 0x17
        /*002a*/ 	.short	(.L_15 - .L_14)
.L_14:
        /*002c*/ 	.word	0x00000000
        /*0030*/ 	.short	0x0000
        /*0032*/ 	.short	0x0000
        /*0034*/ 	.byte	0x00, 0xf4, 0x21, 0x00


	//----- nvinfo : EIATTR_SPARSE_MMA_MASK
	.align		4
.L_15:
        /*0038*/ 	.byte	0x03, 0x50
        /*003a*/ 	.short	0x0000


	//----- nvinfo : EIATTR_MAXREG_COUNT
	.align		4
        /*003c*/ 	.byte	0x03, 0x1b
        /*003e*/ 	.short	0x00ff


	//----- nvinfo : EIATTR_EXIT_INSTR_OFFSETS
	.align		4
        /*0040*/ 	.byte	0x04, 0x1c
        /*0042*/ 	.short	(.L_17 - .L_16)


	//   ....[0]....
.L_16:
        /*0044*/ 	.word	0x00000250


	//   ....[1]....
        /*0048*/ 	.word	0x00000290


	//----- nvinfo : EIATTR_REQNTID
	.align		4
.L_17:
        /*004c*/ 	.byte	0x04, 0x10
        /*004e*/ 	.short	(.L_19 - .L_18)
.L_18:
        /*0050*/ 	.word	0x00000080
        /*0054*/ 	.word	0x00000001
        /*0058*/ 	.word	0x00000001


	//----- nvinfo : EIATTR_CBANK_PARAM_SIZE
	.align		4
.L_19:
        /*005c*/ 	.byte	0x03, 0x19
        /*005e*/ 	.short	0x0014


	//----- nvinfo : EIATTR_PARAM_CBANK
	.align		4
        /*0060*/ 	.byte	0x04, 0x0a
        /*0062*/ 	.short	(.L_21 - .L_20)
	.align		4
.L_20:
        /*0064*/ 	.word	index@(.nv.constant0.triton_poi_fused_avg_pool2d_70)
        /*0068*/ 	.short	0x0210
        /*006a*/ 	.short	0x0014


	//----- nvinfo : EIATTR_SW_WAR
	.align		4
.L_21:
        /*006c*/ 	.byte	0x04, 0x36
        /*006e*/ 	.short	(.L_23 - .L_22)
.L_22:
        /*0070*/ 	.word	0x00000008
.L_23:


//--------------------- .nv.callgraph             --------------------------
	.section	.nv.callgraph,"",@"SHT_CUDA_CALLGRAPH"
	.align	4
	.sectionentsize	8
	.align		4
        /*0000*/ 	.word	0x00000000
	.align		4
        /*0004*/ 	.word	0xffffffff
	.align		4
        /*0008*/ 	.word	0x00000000
	.align		4
        /*000c*/ 	.word	0xfffffffe
	.align		4
        /*0010*/ 	.word	0x00000000
	.align		4
        /*0014*/ 	.word	0xfffffffd
	.align		4
        /*0018*/ 	.word	0x00000000
	.align		4
        /*001c*/ 	.word	0xfffffffc


//--------------------- .text.triton_poi_fused_avg_pool2d_70 --------------------------
	.section	.text.triton_poi_fused_avg_pool2d_70,"ax",@progbits
	.align	128
        .global         triton_poi_fused_avg_pool2d_70
        .type           triton_poi_fused_avg_pool2d_70,@function
        .size           triton_poi_fused_avg_pool2d_70,(.L_x_1 - triton_poi_fused_avg_pool2d_70)
        .other          triton_poi_fused_avg_pool2d_70,@"STO_CUDA_ENTRY STV_DEFAULT"
triton_poi_fused_avg_pool2d_70:
.text.triton_poi_fused_avg_pool2d_70:
[----:B------:R-:W0:Y:S02]  /*0000*/  LDC R1, c[0x0][0x28] ;  /* 0x00000a00ff017b82 */ /* 0x000e240000000800 */
[----:B------:R-:W1:Y:S01]  /*0010*/  S2R R0, SR_TID.X ;  /* 0x0000000000007919 */ /* 0x000e620000002100 */
[----:B------:R-:W-:Y:S01]  /*0020*/  CS2R R6, SRZ ;  /* 0x0000000000067805 */ /* 0x000fe2000001ff00 */
[----:B------:R-:W-:Y:S01]  /*0030*/  ULDC.64 UR4, c[0x0][0x208] ;  /* 0x0000820000047ab9 */ /* 0x000fe20000000a00 */
[----:B------:R-:W2:Y:S01]  /*0040*/  S2R R3, SR_CTAID.X ;  /* 0x0000000000037919 */ /* 0x000ea20000002500 */
[----:B-1----:R-:W-:-:S04]  /*0050*/  SHF.L.U32 R0, R0, 0x1, RZ ;  /* 0x0000000100007819 */ /* 0x002fc800000006ff */
[----:B------:R-:W-:-:S04]  /*0060*/  LOP3.LUT R0, R0, 0xfe, RZ, 0xc0, !PT ;  /* 0x000000fe00007812 */ /* 0x000fc800078ec0ff */
[----:B--2---:R-:W-:Y:S02]  /*0070*/  LEA R0, R3, R0, 0x8 ;  /* 0x0000000003007211 */ /* 0x004fe400078e40ff */
[----:B------:R-:W1:Y:S02]  /*0080*/  LDC.64 R2, c[0x0][0x210] ;  /* 0x00008400ff027b82 */ /* 0x000e640000000a00 */
[C---:B------:R-:W-:Y:S01]  /*0090*/  ISETP.GE.AND P0, PT, R0.reuse, 0x1080, PT ;  /* 0x000010800000780c */ /* 0x040fe20003f06270 */
[----:B------:R-:W-:-:S05]  /*00a0*/  IMAD.HI R4, R0, 0x3e0f83e1, RZ ;  /* 0x3e0f83e100047827 */ /* 0x000fca00078e02ff */
[----:B------:R-:W-:-:S04]  /*00b0*/  SHF.R.U32.HI R5, RZ, 0x1f, R4 ;  /* 0x0000001fff057819 */ /* 0x000fc80000011604 */
[----:B------:R-:W-:-:S05]  /*00c0*/  LEA.HI.SX32 R5, R4, R5, 0x18 ;  /* 0x0000000504057211 */ /* 0x000fca00078fc2ff */
[----:B------:R-:W-:-:S04]  /*00d0*/  IMAD R4, R5, -0x420, R0 ;  /* 0xfffffbe005047824 */ /* 0x000fc800078e0200 */
[----:B------:R-:W-:Y:S01]  /*00e0*/  IMAD R9, R5, 0x1080, R4 ;  /* 0x0000108005097824 */ /* 0x000fe200078e0204 */
[----:B------:R-:W-:-:S03]  /*00f0*/  CS2R R4, SRZ ;  /* 0x0000000000047805 */ /* 0x000fc6000001ff00 */
[--C-:B-1----:R-:W-:Y:S01]  /*0100*/  IMAD.WIDE R10, R9, 0x4, R2.reuse ;  /* 0x00000004090a7825 */ /* 0x102fe200078e0202 */
[----:B------:R-:W-:Y:S02]  /*0110*/  IADD3 R13, R9, 0x420, RZ ;  /* 0x00000420090d7810 */ /* 0x000fe40007ffe0ff */
[----:B------:R-:W-:Y:S02]  /*0120*/  IADD3 R15, R9, 0x840, RZ ;  /* 0x00000840090f7810 */ /* 0x000fe40007ffe0ff */
[----:B------:R-:W-:Y:S01]  /*0130*/  IADD3 R17, R9, 0xc60, RZ ;  /* 0x00000c6009117810 */ /* 0x000fe20007ffe0ff */
[--C-:B------:R-:W-:Y:S01]  /*0140*/  IMAD.WIDE R12, R13, 0x4, R2.reuse ;  /* 0x000000040d0c7825 */ /* 0x100fe200078e0202 */
[----:B------:R-:W-:Y:S01]  /*0150*/  CS2R R8, SRZ ;  /* 0x0000000000087805 */ /* 0x000fe2000001ff00 */
[----:B------:R1:W2:Y:S02]  /*0160*/  @!P0 LDG.E.64 R4, desc[UR4][R10.64] ;  /* 0x000000040a048981 */ /* 0x0002a4000c1e1b00 */
[----:B------:R-:W-:-:S02]  /*0170*/  IMAD.WIDE R14, R15, 0x4, R2 ;  /* 0x000000040f0e7825 */ /* 0x000fc400078e0202 */
[----:B------:R-:W2:Y:S02]  /*0180*/  @!P0 LDG.E.64 R6, desc[UR4][R12.64] ;  /* 0x000000040c068981 */ /* 0x000ea4000c1e1b00 */
[----:B------:R-:W-:Y:S01]  /*0190*/  IMAD.WIDE R2, R17, 0x4, R2 ;  /* 0x0000000411027825 */ /* 0x000fe200078e0202 */
[----:B------:R-:W-:Y:S01]  /*01a0*/  CS2R R16, SRZ ;  /* 0x0000000000107805 */ /* 0x000fe2000001ff00 */
[----:B------:R-:W3:Y:S01]  /*01b0*/  @!P0 LDG.E.64 R8, desc[UR4][R14.64] ;  /* 0x000000040e088981 */ /* 0x000ee2000c1e1b00 */
[----:B-1----:R-:W1:Y:S04]  /*01c0*/  LDC.64 R10, c[0x0][0x218] ;  /* 0x00008600ff0a7b82 */ /* 0x002e680000000a00 */
[----:B------:R-:W4:Y:S01]  /*01d0*/  @!P0 LDG.E.64 R16, desc[UR4][R2.64] ;  /* 0x0000000402108981 */ /* 0x000f22000c1e1b00 */
[----:B--2---:R-:W-:Y:S01]  /*01e0*/  FADD R19, R6, R4 ;  /* 0x0000000406137221 */ /* 0x004fe20000000000 */
[----:B------:R-:W-:-:S03]  /*01f0*/  FADD R4, R7, R5 ;  /* 0x0000000507047221 */ /* 0x000fc60000000000 */
[----:B---3--:R-:W-:Y:S01]  /*0200*/  FADD R19, R19, R8 ;  /* 0x0000000813137221 */ /* 0x008fe20000000000 */
[----:B------:R-:W-:Y:S01]  /*0210*/  FADD R6, R4, R9 ;  /* 0x0000000904067221 */ /* 0x000fe20000000000 */
[----:B-1----:R-:W-:-:S04]  /*0220*/  IMAD.WIDE R4, R0, 0x4, R10 ;  /* 0x0000000400047825 */ /* 0x002fc800078e020a */
[----:B----4-:R-:W-:Y:S01]  /*0230*/  FADD R16, R19, R16 ;  /* 0x0000001013107221 */ /* 0x010fe20000000000 */
[----:B------:R-:W-:Y:S01]  /*0240*/  FADD R6, R6, R17 ;  /* 0x0000001106067221 */ /* 0x000fe20000000000 */
[----:B------:R-:W-:Y:S06]  /*0250*/  @P0 EXIT ;  /* 0x000000000000094d */ /* 0x000fec0003800000 */
[----:B------:R-:W-:Y:S01]  /*0260*/  FMUL R16, R16, 0.25 ;  /* 0x3e80000010107820 */ /* 0x000fe20000400000 */
[----:B------:R-:W-:-:S05]  /*0270*/  FMUL R17, R6, 0.25 ;  /* 0x3e80000006117820 */ /* 0x000fca0000400000 */
[----:B------:R-:W-:Y:S01]  /*0280*/  STG.E.64 desc[UR4][R4.64], R16 ;  /* 0x0000001004007986 */ /* 0x000fe2000c101b04 */
[----:B------:R-:W-:Y:S05]  /*0290*/  EXIT ;  /* 0x000000000000794d */ /* 0x000fea0003800000 */
.L_x_0:
[----:B------:R-:W-:-:S00]  /*02a0*/  BRA `(.L_x_0) ;  /* 0xfffffffc00fc7947 */ /* 0x000fc0000383ffff */
[----:B------:R-:W-:-:S00]  /*02b0*/  NOP ;  /* 0x0000000000007918 */ /* 0x000fc00000000000 */
        /* <DEDUP_REMOVED lines=12> */
.L_x_1:


//--------------------- .nv.constant0.triton_poi_fused_avg_pool2d_70 --------------------------
	.section	.nv.constant0.triton_poi_fused_avg_pool2d_70,"a",@progbits
	.sectionflags	@""
	.align	4
.nv.constant0.triton_poi_fused_avg_pool2d_70:
	.zero		548
